//
// Generated by NVIDIA NVVM Compiler
//
// Compiler Build ID: CL-36424714
// Cuda compilation tools, release 13.0, V13.0.88
// Based on NVVM 20.0.0
//

.version 9.0
.target sm_100
.address_size 64

	// .globl	_Z11ksimulationPii

.visible .entry _Z11ksimulationPii(
	.param .u64 .ptr .align 1 _Z11ksimulationPii_param_0,
	.param .u32 _Z11ksimulationPii_param_1
)
{
	.reg .pred 	%p<36>;
	.reg .b32 	%r<105>;
	.reg .b64 	%rd<24>;

	ld.param.u64 	%rd9, [_Z11ksimulationPii_param_0];
	ld.param.u32 	%r20, [_Z11ksimulationPii_param_1];
	setp.lt.s32 	%p3, %r20, 1;
	@%p3 bra 	$L__BB0_19;
	mov.u32 	%r21, %tid.y;
	mov.u32 	%r23, %ntid.y;
	mul.lo.s32 	%r25, %r21, %r23;
	mov.u32 	%r26, %tid.x;
	add.s32 	%r27, %r25, %r26;
	cvta.to.global.u64 	%rd10, %rd9;
	mov.u32 	%r28, %ntid.x;
	mul.wide.u32 	%rd11, %r27, 4;
	add.s64 	%rd1, %rd10, %rd11;
	add.s32 	%r29, %r26, -1;
	setp.lt.u32 	%p4, %r29, %r28;
	add.s32 	%r30, %r21, -1;
	setp.lt.u32 	%p5, %r30, %r23;
	and.pred  	%p1, %p4, %p5;
	sub.s32 	%r31, %r25, %r23;
	add.s32 	%r32, %r31, %r29;
	mul.wide.u32 	%rd12, %r32, 4;
	add.s64 	%rd2, %rd10, %rd12;
	add.s32 	%r33, %r27, -1;
	mul.wide.u32 	%rd13, %r33, 4;
	add.s64 	%rd3, %rd10, %rd13;
	add.s32 	%r34, %r21, 1;
	setp.lt.u32 	%p6, %r34, %r23;
	shl.b32 	%r35, %r23, 1;
	add.s32 	%r36, %r31, %r35;
	add.s32 	%r37, %r33, %r23;
	mul.wide.u32 	%rd14, %r37, 4;
	add.s64 	%rd4, %rd10, %rd14;
	add.s32 	%r38, %r31, %r26;
	mul.wide.u32 	%rd15, %r38, 4;
	add.s64 	%rd5, %rd10, %rd15;
	mul.wide.s32 	%rd16, %r23, 4;
	add.s64 	%rd6, %rd1, %rd16;
	add.s32 	%r39, %r26, 1;
	setp.lt.u32 	%p7, %r39, %r28;
	cvt.u64.u32 	%rd17, %r31;
	cvt.u64.u32 	%rd18, %r26;
	add.s64 	%rd19, %rd17, %rd18;
	shl.b64 	%rd20, %rd19, 2;
	add.s64 	%rd7, %rd10, %rd20;
	and.pred  	%p2, %p7, %p6;
	cvt.u64.u32 	%rd21, %r36;
	add.s64 	%rd22, %rd21, %rd18;
	shl.b64 	%rd23, %rd22, 2;
	add.s64 	%rd8, %rd10, %rd23;
	neg.s32 	%r96, %r20;
	not.pred 	%p8, %p1;
	not.pred 	%p27, %p2;
$L__BB0_2:
	mov.b32 	%r98, 0;
	@%p8 bra 	$L__BB0_4;
	ld.global.u32 	%r98, [%rd2];
$L__BB0_4:
	setp.ge.u32 	%p9, %r29, %r28;
	setp.ge.u32 	%p10, %r21, %r23;
	or.pred  	%p11, %p9, %p10;
	@%p11 bra 	$L__BB0_6;
	ld.global.u32 	%r48, [%rd3];
	add.s32 	%r98, %r48, %r98;
$L__BB0_6:
	setp.ge.u32 	%p12, %r29, %r28;
	setp.ge.u32 	%p13, %r34, %r23;
	or.pred  	%p14, %p12, %p13;
	@%p14 bra 	$L__BB0_8;
	ld.global.u32 	%r57, [%rd4];
	add.s32 	%r98, %r57, %r98;
$L__BB0_8:
	setp.ge.u32 	%p15, %r26, %r28;
	setp.ge.u32 	%p16, %r30, %r23;
	or.pred  	%p17, %p15, %p16;
	@%p17 bra 	$L__BB0_10;
	ld.global.u32 	%r65, [%rd5];
	add.s32 	%r98, %r65, %r98;
$L__BB0_10:
	or.pred  	%p20, %p15, %p13;
	@%p20 bra 	$L__BB0_12;
	ld.global.u32 	%r73, [%rd6];
	add.s32 	%r98, %r73, %r98;
$L__BB0_12:
	setp.ge.u32 	%p21, %r39, %r28;
	setp.ge.u32 	%p22, %r30, %r23;
	or.pred  	%p23, %p21, %p22;
	@%p23 bra 	$L__BB0_14;
	ld.global.u32 	%r82, [%rd7+4];
	add.s32 	%r98, %r82, %r98;
$L__BB0_14:
	setp.ge.u32 	%p25, %r21, %r23;
	or.pred  	%p26, %p21, %p25;
	@%p26 bra 	$L__BB0_16;
	ld.global.u32 	%r90, [%rd1+4];
	add.s32 	%r98, %r90, %r98;
$L__BB0_16:
	@%p27 bra 	$L__BB0_18;
	ld.global.u32 	%r91, [%rd8+4];
	add.s32 	%r98, %r91, %r98;
$L__BB0_18:
	ld.global.u32 	%r92, [%rd1];
	setp.eq.s32 	%p28, %r92, 1;
	and.b32  	%r94, %r98, -2;
	setp.eq.s32 	%p29, %r94, 2;
	and.pred  	%p30, %p28, %p29;
	setp.eq.s32 	%p31, %r92, 0;
	setp.eq.s32 	%p32, %r98, 3;
	and.pred  	%p33, %p31, %p32;
	or.pred  	%p34, %p30, %p33;
	selp.u32 	%r95, 1, 0, %p34;
	bar.sync 	0;
	st.global.u32 	[%rd1], %r95;
	bar.sync 	0;
	add.s32 	%r96, %r96, 1;
	setp.ne.s32 	%p35, %r96, 0;
	@%p35 bra 	$L__BB0_2;
$L__BB0_19:
	ret;

}


// ===== COMPILED SASS (sm_100) =====

	.target	sm_100

	.elftype	@"ET_EXEC"


//--------------------- .note.nv.tkinfo           --------------------------
	.section	.note.nv.tkinfo,"",@"SHT_NOTE"
	.sectionflags	@"SHF_NOTE_NV_TKINFO"
	.tkinfo
        /*0018*/ 	.word	0x00000002
        /*0030*/ 	.string	""
        /*0030*/ 	.string	"ptxas"
        /*0030*/ 	.string	"Cuda compilation tools, release 13.0, V13.0.88"
        /*0030*/ 	.string	"Build cuda_13.0.r13.0/compiler.36424714_0"
        /*0030*/ 	.string	"-arch sm_100 -m 64 "



//--------------------- .note.nv.cuinfo           --------------------------
	.section	.note.nv.cuinfo,"",@"SHT_NOTE"
	.sectionflags	@"SHF_NOTE_NV_CUINFO"
        /*0018*/ 	.short	0x0002
        /*001a*/ 	.short	0x0064
        /*001c*/ 	.short	0x0082
	.zero		2


//--------------------- .nv.info                  --------------------------
	.section	.nv.info,"",@"SHT_CUDA_INFO"
	.align	4


	//----- nvinfo : EIATTR_REGCOUNT
	.align		4
        /*0000*/ 	.byte	0x04, 0x2f
        /*0002*/ 	.short	(.L_1 - .L_0)
	.align		4
.L_0:
        /*0004*/ 	.word	index@(_Z11ksimulationPii)
        /*0008*/ 	.word	0x00000020


	//----- nvinfo : EIATTR_FRAME_SIZE
	.align		4
.L_1:
        /*000c*/ 	.byte	0x04, 0x11
        /*000e*/ 	.short	(.L_3 - .L_2)
	.align		4
.L_2:
        /*0010*/ 	.word	index@(_Z11ksimulationPii)
        /*0014*/ 	.word	0x00000000


	//----- nvinfo : EIATTR_MIN_STACK_SIZE
	.align		4
.L_3:
        /*0018*/ 	.byte	0x04, 0x12
        /*001a*/ 	.short	(.L_5 - .L_4)
	.align		4
.L_4:
        /*001c*/ 	.word	index@(_Z11ksimulationPii)
        /*0020*/ 	.word	0x00000000
.L_5:


//--------------------- .nv.compat                --------------------------
	.section	.nv.compat,"",@"SHT_CUDA_COMPAT_INFO"
	.align	4
        /*0000*/ 	.byte	0x02, 0x09, 0x00, 0x00, 0x02, 0x02, 0x01, 0x00, 0x02, 0x05, 0x05, 0x00, 0x03, 0x07, 0x01, 0x01
        /*0010*/ 	.byte	0x02, 0x03, 0x00, 0x00, 0x02, 0x06, 0x01, 0x00, 0x04, 0x0b, 0x08, 0x00, 0x09, 0x00, 0x00, 0x00
        /*0020*/ 	.byte	0x00, 0x00, 0x00, 0x00


//--------------------- .nv.info._Z11ksimulationPii --------------------------
	.section	.nv.info._Z11ksimulationPii,"",@"SHT_CUDA_INFO"
	.sectionflags	@""
	.align	4


	//----- nvinfo : EIATTR_CUDA_API_VERSION
	.align		4
        /*0000*/ 	.byte	0x04, 0x37
        /*0002*/ 	.short	(.L_7 - .L_6)
.L_6:
        /*0004*/ 	.word	0x00000082


	//----- nvinfo : EIATTR_KPARAM_INFO
	.align		4
.L_7:
        /*0008*/ 	.byte	0x04, 0x17
        /*000a*/ 	.short	(.L_9 - .L_8)
.L_8:
        /*000c*/ 	.word	0x00000000
        /*0010*/ 	.short	0x0001
        /*0012*/ 	.short	0x0008
        /*0014*/ 	.byte	0x00, 0xf0, 0x11, 0x00


	//----- nvinfo : EIATTR_KPARAM_INFO
	.align		4
.L_9:
        /*0018*/ 	.byte	0x04, 0x17
        /*001a*/ 	.short	(.L_11 - .L_10)
.L_10:
        /*001c*/ 	.word	0x00000000
        /*0020*/ 	.short	0x0000
        /*0022*/ 	.short	0x0000
        /*0024*/ 	.byte	0x00, 0xf5, 0x21, 0x00


	//----- nvinfo : EIATTR_SPARSE_MMA_MASK
	.align		4
.L_11:
        /*0028*/ 	.byte	0x03, 0x50
        /*002a*/ 	.short	0x0000


	//----- nvinfo : EIATTR_MAXREG_COUNT
	.align		4
        /*002c*/ 	.byte	0x03, 0x1b
        /*002e*/ 	.short	0x00ff


	//----- nvinfo : EIATTR_NUM_BARRIERS
	.align		4
        /*0030*/ 	.byte	0x02, 0x4c
        /*0032*/ 	.byte	0x01
	.zero		1


	//----- nvinfo : EIATTR_MERCURY_ISA_VERSION
	.align		4
        /*0034*/ 	.byte	0x03, 0x5f
        /*0036*/ 	.short	0x0101


	//----- nvinfo : EIATTR_VRC_CTA_INIT_COUNT
	.align		4
        /*0038*/ 	.byte	0x02, 0x4a
	.zero		1
	.zero		1


	//----- nvinfo : EIATTR_EXIT_INSTR_OFFSETS
	.align		4
        /*003c*/ 	.byte	0x04, 0x1c
        /*003e*/ 	.short	(.L_13 - .L_12)


	//   ....[0]....
.L_12:
        /*0040*/ 	.word	0x00000030


	//   ....[1]....
        /*0044*/ 	.word	0x00000540


	//----- nvinfo : EIATTR_CBANK_PARAM_SIZE
	.align		4
.L_13:
        /*0048*/ 	.byte	0x03, 0x19
        /*004a*/ 	.short	0x000c


	//----- nvinfo : EIATTR_PARAM_CBANK
	.align		4
        /*004c*/ 	.byte	0x04, 0x0a
        /*004e*/ 	.short	(.L_15 - .L_14)
	.align		4
.L_14:
        /*0050*/ 	.word	index@(.nv.constant0._Z11ksimulationPii)
        /*0054*/ 	.short	0x0380
        /*0056*/ 	.short	0x000c


	//----- nvinfo : EIATTR_SW_WAR
	.align		4
.L_15:
        /*0058*/ 	.byte	0x04, 0x36
        /*005a*/ 	.short	(.L_17 - .L_16)
.L_16:
        /*005c*/ 	.word	0x00000008
.L_17:


//--------------------- .nv.callgraph             --------------------------
	.section	.nv.callgraph,"",@"SHT_CUDA_CALLGRAPH"
	.align	4
	.sectionentsize	8
	.align		4
        /*0000*/ 	.word	0x00000000
	.align		4
        /*0004*/ 	.word	0xffffffff
	.align		4
        /*0008*/ 	.word	0x00000000
	.align		4
        /*000c*/ 	.word	0xfffffffe
	.align		4
        /*0010*/ 	.word	0x00000000
	.align		4
        /*0014*/ 	.word	0xfffffffd
	.align		4
        /*0018*/ 	.word	0x00000000
	.align		4
        /*001c*/ 	.word	0xfffffffc


//--------------------- .text._Z11ksimulationPii  --------------------------
	.section	.text._Z11ksimulationPii,"ax",@progbits
	.align	128
        .global         _Z11ksimulationPii
        .type           _Z11ksimulationPii,@function
        .size           _Z11ksimulationPii,(.L_x_2 - _Z11ksimulationPii)
        .other          _Z11ksimulationPii,@"STO_CUDA_ENTRY STV_DEFAULT"
_Z11ksimulationPii:
.text._Z11ksimulationPii:
[----:B------:R-:W-:Y:S08]  /*0000*/  LDC R1, c[0x0][0x37c] ;  /* 0x0000df00ff017b82 */ /* 0x000ff00000000800 */
[----:B------:R-:W0:Y:S02]  /*0010*/  LDC R16, c[0x0][0x388] ;  /* 0x0000e200ff107b82 */ /* 0x000e240000000800 */
[----:B0-----:R-:W-:-:S13]  /*0020*/  ISETP.GE.AND P0, PT, R16, 0x1, PT ;  /* 0x000000011000780c */ /* 0x001fda0003f06270 */
[----:B------:R-:W-:Y:S05]  /*0030*/  @!P0 EXIT ;  /* 0x000000000000894d */ /* 0x000fea0003800000 */
[----:B------:R-:W0:Y:S01]  /*0040*/  S2R R0, SR_TID.Y ;  /* 0x0000000000007919 */ /* 0x000e220000002200 */
[----:B------:R-:W0:Y:S01]  /*0050*/  LDC R21, c[0x0][0x364] ;  /* 0x0000d900ff157b82 */ /* 0x000e220000000800 */
[----:B------:R-:W1:Y:S01]  /*0060*/  LDCU.64 UR4, c[0x0][0x380] ;  /* 0x00007000ff0477ac */ /* 0x000e620008000a00 */
[----:B------:R-:W-:Y:S01]  /*0070*/  IMAD.MOV R22, RZ, RZ, -R16 ;  /* 0x000000ffff167224 */ /* 0x000fe200078e0a10 */
[----:B------:R-:W2:Y:S01]  /*0080*/  S2R R19, SR_TID.X ;  /* 0x0000000000137919 */ /* 0x000ea20000002100 */
[----:B------:R-:W3:Y:S04]  /*0090*/  LDCU UR6, c[0x0][0x360] ;  /* 0x00006c00ff0677ac */ /* 0x000ee80008000800 */
[----:B------:R-:W4:Y:S01]  /*00a0*/  LDC.64 R14, c[0x0][0x380] ;  /* 0x0000e000ff0e7b82 */ /* 0x000f220000000a00 */
[----:B0-----:R-:W-:-:S02]  /*00b0*/  IMAD R2, R0, R21, -R21 ;  /* 0x0000001500027224 */ /* 0x001fc400078e0a15 */
[CC--:B------:R-:W-:Y:S02]  /*00c0*/  IMAD R4, R0.reuse, R21.reuse, -R21 ;  /* 0x0000001500047224 */ /* 0x0c0fe400078e0a15 */
[----:B------:R-:W-:Y:S02]  /*00d0*/  IMAD R2, R21, 0x2, R2 ;  /* 0x0000000215027824 */ /* 0x000fe400078e0202 */
[----:B--2---:R-:W-:Y:S01]  /*00e0*/  IMAD R9, R0, R21, R19 ;  /* 0x0000001500097224 */ /* 0x004fe200078e0213 */
[-C--:B------:R-:W-:Y:S01]  /*00f0*/  IADD3 R5, P0, PT, R4, R19.reuse, RZ ;  /* 0x0000001304057210 */ /* 0x080fe20007f1e0ff */
[----:B------:R-:W-:Y:S01]  /*0100*/  VIADD R18, R0, 0xffffffff ;  /* 0xffffffff00127836 */ /* 0x000fe20000000000 */
[----:B------:R-:W-:Y:S01]  /*0110*/  IADD3 R3, P1, PT, R2, R19, RZ ;  /* 0x0000001302037210 */ /* 0x000fe20007f3e0ff */
[----:B------:R-:W-:Y:S02]  /*0120*/  VIADD R2, R0, 0x1 ;  /* 0x0000000100027836 */ /* 0x000fe40000000000 */
[----:B------:R-:W-:Y:S01]  /*0130*/  IMAD.X R8, RZ, RZ, RZ, P0 ;  /* 0x000000ffff087224 */ /* 0x000fe200000e06ff */
[----:B-1----:R-:W-:Y:S01]  /*0140*/  LEA R12, P0, R5, UR4, 0x2 ;  /* 0x00000004050c7c11 */ /* 0x002fe2000f8010ff */
[----:B------:R-:W-:Y:S01]  /*0150*/  IMAD.X R6, RZ, RZ, RZ, P1 ;  /* 0x000000ffff067224 */ /* 0x000fe200008e06ff */
[----:B------:R-:W-:Y:S01]  /*0160*/  LEA R10, P2, R3, UR4, 0x2 ;  /* 0x00000004030a7c11 */ /* 0x000fe2000f8410ff */
[C---:B------:R-:W-:Y:S01]  /*0170*/  VIADD R23, R19.reuse, 0x1 ;  /* 0x0000000113177836 */ /* 0x040fe20000000000 */
[----:B------:R-:W-:Y:S01]  /*0180*/  ISETP.GE.U32.AND P1, PT, R2, R21, PT ;  /* 0x000000150200720c */ /* 0x000fe20003f26070 */
[----:B------:R-:W-:Y:S01]  /*0190*/  VIADD R2, R19, 0xffffffff ;  /* 0xffffffff13027836 */ /* 0x000fe20000000000 */
[----:B------:R-:W-:-:S02]  /*01a0*/  LEA.HI.X R13, R5, UR5, R8, 0x2, P0 ;  /* 0x00000005050d7c11 */ /* 0x000fc400080f1408 */
[----:B------:R-:W-:Y:S01]  /*01b0*/  IADD3 R5, PT, PT, R9, -0x1, RZ ;  /* 0xffffffff09057810 */ /* 0x000fe20007ffe0ff */
[----:B------:R-:W-:Y:S01]  /*01c0*/  IMAD.IADD R7, R2, 0x1, R4 ;  /* 0x0000000102077824 */ /* 0x000fe200078e0204 */
[----:B------:R-:W-:Y:S01]  /*01d0*/  LEA.HI.X R11, R3, UR5, R6, 0x2, P2 ;  /* 0x00000005030b7c11 */ /* 0x000fe200090f1406 */
[----:B------:R-:W-:Y:S01]  /*01e0*/  IMAD.IADD R3, R4, 0x1, R19 ;  /* 0x0000000104037824 */ /* 0x000fe200078e0213 */
[----:B------:R-:W-:Y:S01]  /*01f0*/  ISETP.GE.U32.AND P0, PT, R18, R21, PT ;  /* 0x000000151200720c */ /* 0x000fe20003f06070 */
[----:B----4-:R-:W-:Y:S01]  /*0200*/  IMAD.WIDE.U32 R8, R9, 0x4, R14 ;  /* 0x0000000409087825 */ /* 0x010fe200078e000e */
[----:B---3--:R-:W-:Y:S01]  /*0210*/  ISETP.LT.U32.AND P1, PT, R23, UR6, !P1 ;  /* 0x0000000617007c0c */ /* 0x008fe2000cf21070 */
[----:B------:R-:W0:Y:S01]  /*0220*/  LDCU.64 UR4, c[0x0][0x358] ;  /* 0x00006b00ff0477ac */ /* 0x000e220008000a00 */
[----:B------:R-:W-:Y:S01]  /*0230*/  ISETP.LT.U32.AND P0, PT, R2, UR6, !P0 ;  /* 0x0000000602007c0c */ /* 0x000fe2000c701070 */
[----:B------:R-:W-:Y:S02]  /*0240*/  IMAD.IADD R17, R5, 0x1, R21 ;  /* 0x0000000105117824 */ /* 0x000fe400078e0215 */
[----:B------:R-:W-:-:S04]  /*0250*/  IMAD.WIDE.U32 R6, R7, 0x4, R14 ;  /* 0x0000000407067825 */ /* 0x000fc800078e000e */
[----:B------:R-:W-:-:S04]  /*0260*/  IMAD.WIDE.U32 R4, R5, 0x4, R14 ;  /* 0x0000000405047825 */ /* 0x000fc800078e000e */
[----:B------:R-:W-:-:S04]  /*0270*/  IMAD.WIDE.U32 R2, R3, 0x4, R14 ;  /* 0x0000000403027825 */ /* 0x000fc800078e000e */
[----:B------:R-:W-:-:S04]  /*0280*/  IMAD.WIDE.U32 R14, R17, 0x4, R14 ;  /* 0x00000004110e7825 */ /* 0x000fc800078e000e */
[----:B0-----:R-:W-:-:S07]  /*0290*/  IMAD.WIDE R16, R21, 0x4, R8 ;  /* 0x0000000415107825 */ /* 0x001fce00078e0208 */
.L_x_0:
[C---:B------:R-:W-:Y:S01]  /*02a0*/  VIADD R24, R19.reuse, 0xffffffff ;  /* 0xffffffff13187836 */ /* 0x040fe20000000000 */
[CC--:B------:R-:W-:Y:S02]  /*02b0*/  ISETP.GE.U32.AND P2, PT, R0.reuse, R21.reuse, PT ;  /* 0x000000150000720c */ /* 0x0c0fe40003f46070 */
[----:B------:R-:W-:Y:S02]  /*02c0*/  IADD3 R20, PT, PT, R0, 0x1, RZ ;  /* 0x0000000100147810 */ /* 0x000fe40007ffe0ff */
[----:B------:R-:W-:Y:S02]  /*02d0*/  ISETP.GE.U32.OR P2, PT, R24, UR6, P2 ;  /* 0x0000000618007c0c */ /* 0x000fe40009746470 */
[----:B------:R-:W-:Y:S01]  /*02e0*/  ISETP.GE.U32.AND P4, PT, R20, R21, PT ;  /* 0x000000151400720c */ /* 0x000fe20003f86070 */
[----:B------:R-:W-:Y:S01]  /*02f0*/  IMAD.MOV.U32 R20, RZ, RZ, RZ ;  /* 0x000000ffff147224 */ /* 0x000fe200078e00ff */
[----:B------:R-:W-:Y:S02]  /*0300*/  ISETP.GE.U32.AND P3, PT, R19, UR6, PT ;  /* 0x0000000613007c0c */ /* 0x000fe4000bf66070 */
[----:B------:R-:W-:-:S03]  /*0310*/  ISETP.GE.U32.OR P5, PT, R24, UR6, P4 ;  /* 0x0000000618007c0c */ /* 0x000fc6000a7a6470 */
[----:B------:R-:W2:Y:S04]  /*0320*/  @P0 LDG.E R20, desc[UR4][R6.64] ;  /* 0x0000000406140981 */ /* 0x000ea8000c1e1900 */
[----:B0-----:R-:W2:Y:S01]  /*0330*/  @!P2 LDG.E R25, desc[UR4][R4.64] ;  /* 0x000000040419a981 */ /* 0x001ea2000c1e1900 */
[----:B------:R-:W-:Y:S02]  /*0340*/  ISETP.GE.U32.OR P3, PT, R18, R21, P3 ;  /* 0x000000151200720c */ /* 0x000fe40001f66470 */
[----:B------:R-:W-:-:S03]  /*0350*/  ISETP.GE.U32.OR P4, PT, R19, UR6, P4 ;  /* 0x0000000613007c0c */ /* 0x000fc6000a786470 */
[----:B------:R-:W3:Y:S08]  /*0360*/  @!P5 LDG.E R27, desc[UR4][R14.64] ;  /* 0x000000040e1bd981 */ /* 0x000ef0000c1e1900 */
[----:B------:R-:W4:Y:S04]  /*0370*/  @!P3 LDG.E R29, desc[UR4][R2.64] ;  /* 0x00000004021db981 */ /* 0x000f28000c1e1900 */
[----:B------:R-:W5:Y:S01]  /*0380*/  @!P4 LDG.E R24, desc[UR4][R16.64] ;  /* 0x000000041018c981 */ /* 0x000f62000c1e1900 */
[----:B--2---:R-:W-:Y:S01]  /*0390*/  @!P2 IMAD.IADD R20, R20, 0x1, R25 ;  /* 0x000000011414a824 */ /* 0x004fe200078e0219 */
[----:B------:R-:W-:-:S04]  /*03a0*/  ISETP.GE.U32.AND P2, PT, R23, UR6, PT ;  /* 0x0000000617007c0c */ /* 0x000fc8000bf46070 */
[-C--:B------:R-:W-:Y:S01]  /*03b0*/  ISETP.GE.U32.OR P6, PT, R18, R21.reuse, P2 ;  /* 0x000000151200720c */ /* 0x080fe200017c6470 */
[----:B---3--:R-:W-:Y:S01]  /*03c0*/  @!P5 IMAD.IADD R20, R20, 0x1, R27 ;  /* 0x000000011414d824 */ /* 0x008fe200078e021b */
[----:B------:R-:W-:-:S03]  /*03d0*/  ISETP.GE.U32.OR P2, PT, R0, R21, P2 ;  /* 0x000000150000720c */ /* 0x000fc60001746470 */
[----:B----4-:R-:W-:Y:S02]  /*03e0*/  @!P3 IMAD.IADD R20, R20, 0x1, R29 ;  /* 0x000000011414b824 */ /* 0x010fe400078e021d */
[----:B------:R-:W2:Y:S06]  /*03f0*/  @P1 LDG.E R29, desc[UR4][R10.64+0x4] ;  /* 0x000004040a1d1981 */ /* 0x000eac000c1e1900 */
[----:B------:R-:W3:Y:S01]  /*0400*/  @!P6 LDG.E R25, desc[UR4][R12.64+0x4] ;  /* 0x000004040c19e981 */ /* 0x000ee2000c1e1900 */
[----:B-----5:R-:W-:-:S03]  /*0410*/  @!P4 IMAD.IADD R20, R20, 0x1, R24 ;  /* 0x000000011414c824 */ /* 0x020fc600078e0218 */
[----:B------:R-:W4:Y:S04]  /*0420*/  @!P2 LDG.E R27, desc[UR4][R8.64+0x4] ;  /* 0x00000404081ba981 */ /* 0x000f28000c1e1900 */
[----:B------:R-:W5:Y:S01]  /*0430*/  LDG.E R24, desc[UR4][R8.64] ;  /* 0x0000000408187981 */ /* 0x000f62000c1e1900 */
[----:B------:R-:W-:Y:S01]  /*0440*/  VIADD R22, R22, 0x1 ;  /* 0x0000000116167836 */ /* 0x000fe20000000000 */
[----:B------:R-:W-:Y:S01]  /*0450*/  BAR.SYNC.DEFER_BLOCKING 0x0 ;  /* 0x0000000000007b1d */ /* 0x000fe20000010000 */
[----:B---3--:R-:W-:-:S05]  /*0460*/  @!P6 IADD3 R20, PT, PT, R20, R25, RZ ;  /* 0x000000191414e210 */ /* 0x008fca0007ffe0ff */
[----:B----4-:R-:W-:-:S04]  /*0470*/  @!P2 IMAD.IADD R20, R20, 0x1, R27 ;  /* 0x000000011414a824 */ /* 0x010fc800078e021b */
[----:B--2---:R-:W-:-:S05]  /*0480*/  @P1 IMAD.IADD R20, R20, 0x1, R29 ;  /* 0x0000000114141824 */ /* 0x004fca00078e021d */
[C---:B------:R-:W-:Y:S02]  /*0490*/  LOP3.LUT R25, R20.reuse, 0xfffffffe, RZ, 0xc0, !PT ;  /* 0xfffffffe14197812 */ /* 0x040fe400078ec0ff */
[----:B------:R-:W-:Y:S02]  /*04a0*/  ISETP.NE.AND P3, PT, R20, 0x3, PT ;  /* 0x000000031400780c */ /* 0x000fe40003f65270 */
[----:B------:R-:W-:Y:S02]  /*04b0*/  ISETP.NE.AND P2, PT, R25, 0x2, PT ;  /* 0x000000021900780c */ /* 0x000fe40003f45270 */
[C---:B-----5:R-:W-:Y:S02]  /*04c0*/  ISETP.EQ.AND P3, PT, R24.reuse, RZ, !P3 ;  /* 0x000000ff1800720c */ /* 0x060fe40005f62270 */
[----:B------:R-:W-:-:S04]  /*04d0*/  ISETP.EQ.AND P2, PT, R24, 0x1, !P2 ;  /* 0x000000011800780c */ /* 0x000fc80005742270 */
[----:B------:R-:W-:-:S04]  /*04e0*/  PLOP3.LUT P2, PT, P2, P3, PT, 0xf8, 0x8f ;  /* 0x00000000008f781c */ /* 0x000fc80001747f70 */
[----:B------:R-:W-:Y:S02]  /*04f0*/  SEL R25, RZ, 0x1, !P2 ;  /* 0x00000001ff197807 */ /* 0x000fe40005000000 */
[----:B------:R-:W-:-:S03]  /*0500*/  ISETP.NE.AND P2, PT, R22, RZ, PT ;  /* 0x000000ff1600720c */ /* 0x000fc60003f45270 */
[----:B------:R0:W-:Y:S01]  /*0510*/  STG.E desc[UR4][R8.64], R25 ;  /* 0x0000001908007986 */ /* 0x0001e2000c101904 */
[----:B------:R-:W-:Y:S09]  /*0520*/  BAR.SYNC.DEFER_BLOCKING 0x0 ;  /* 0x0000000000007b1d */ /* 0x000ff20000010000 */
[----:B------:R-:W-:Y:S05]  /*0530*/  @P2 BRA `(.L_x_0) ;  /* 0xfffffffc00582947 */ /* 0x000fea000383ffff */
[----:B------:R-:W-:Y:S05]  /*0540*/  EXIT ;  /* 0x000000000000794d */ /* 0x000fea0003800000 */
.L_x_1:
[----:B------:R-:W-:-:S00]  /*0550*/  BRA `(.L_x_1) ;  /* 0xfffffffc00fc7947 */ /* 0x000fc0000383ffff */
[----:B------:R-:W-:-:S00]  /*0560*/  NOP ;  /* 0x0000000000007918 */ /* 0x000fc00000000000 */
        /* <DEDUP_REMOVED lines=9> */
.L_x_2:


//--------------------- .nv.shared.reserved.0     --------------------------
	.section	.nv.shared.reserved.0,"aw",@nobits
	.weak		__nv_reservedSMEM_offset_0_alias
	.size		__nv_reservedSMEM_offset_0_alias, 0, 64
	.other		__nv_reservedSMEM_offset_0_alias,@"STO_CUDA_RESERVED_SHARED STV_DEFAULT"
__nv_reservedSMEM_offset_0_alias:
	.zero		0
	.zero		64


//--------------------- .nv.constant0._Z11ksimulationPii --------------------------
	.section	.nv.constant0._Z11ksimulationPii,"a",@progbits
	.sectionflags	@""
	.align	4
.nv.constant0._Z11ksimulationPii:
	.zero		908


//--------------------- SYMBOLS --------------------------

	.type		.nv.reservedSmem.offset0,@object
	.size		.nv.reservedSmem.offset0,0x4
